//
// Generated by NVIDIA NVVM Compiler
//
// Compiler Build ID: CL-36424714
// Cuda compilation tools, release 13.0, V13.0.88
// Based on NVVM 20.0.0
//

.version 9.0
.target sm_100
.address_size 64

	// .globl	_Z13helloWorldGPUv
.extern .func  (.param .b32 func_retval0) vprintf
(
	.param .b64 vprintf_param_0,
	.param .b64 vprintf_param_1
)
;
.global .align 1 .b8 $str[29] = {73, 110, 100, 101, 120, 73, 110, 71, 114, 105, 100, 32, 37, 100, 58, 32, 72, 101, 108, 108, 111, 32, 87, 111, 114, 108, 100, 10};

.visible .entry _Z13helloWorldGPUv()
{
	.local .align 8 .b8 	__local_depot0[8];
	.reg .b64 	%SP;
	.reg .b64 	%SPL;
	.reg .b32 	%r<7>;
	.reg .b64 	%rd<5>;

	mov.u64 	%SPL, __local_depot0;
	cvta.local.u64 	%SP, %SPL;
	add.u64 	%rd1, %SP, 0;
	add.u64 	%rd2, %SPL, 0;
	mov.u32 	%r1, %tid.x;
	mov.u32 	%r2, %ctaid.x;
	mov.u32 	%r3, %ntid.x;
	mad.lo.s32 	%r4, %r2, %r3, %r1;
	st.local.u32 	[%rd2], %r4;
	mov.u64 	%rd3, $str;
	cvta.global.u64 	%rd4, %rd3;
	{ // callseq 0, 0
	.param .b64 param0;
	st.param.b64 	[param0], %rd4;
	.param .b64 param1;
	st.param.b64 	[param1], %rd1;
	.param .b32 retval0;
	call.uni (retval0), 
	vprintf, 
	(
	param0, 
	param1
	);
	ld.param.b32 	%r5, [retval0];
	} // callseq 0
	ret;

}


// ===== COMPILED SASS (sm_100) =====

	.target	sm_100

	.elftype	@"ET_EXEC"


//--------------------- .note.nv.tkinfo           --------------------------
	.section	.note.nv.tkinfo,"",@"SHT_NOTE"
	.sectionflags	@"SHF_NOTE_NV_TKINFO"
	.tkinfo
        /*0018*/ 	.word	0x00000002
        /*0030*/ 	.string	""
        /*0030*/ 	.string	"ptxas"
        /*0030*/ 	.string	"Cuda compilation tools, release 13.0, V13.0.88"
        /*0030*/ 	.string	"Build cuda_13.0.r13.0/compiler.36424714_0"
        /*0030*/ 	.string	"-arch sm_100 -m 64 "



//--------------------- .note.nv.cuinfo           --------------------------
	.section	.note.nv.cuinfo,"",@"SHT_NOTE"
	.sectionflags	@"SHF_NOTE_NV_CUINFO"
        /*0018*/ 	.short	0x0002
        /*001a*/ 	.short	0x0064
        /*001c*/ 	.short	0x0082
	.zero		2


//--------------------- .nv.info                  --------------------------
	.section	.nv.info,"",@"SHT_CUDA_INFO"
	.align	4


	//----- nvinfo : EIATTR_REGCOUNT
	.align		4
        /*0000*/ 	.byte	0x04, 0x2f
        /*0002*/ 	.short	(.L_2 - .L_1)
	.align		4
.L_1:
        /*0004*/ 	.word	index@(_Z13helloWorldGPUv)
        /*0008*/ 	.word	0x00000018


	//----- nvinfo : EIATTR_FRAME_SIZE
	.align		4
.L_2:
        /*000c*/ 	.byte	0x04, 0x11
        /*000e*/ 	.short	(.L_4 - .L_3)
	.align		4
.L_3:
        /*0010*/ 	.word	index@(_Z13helloWorldGPUv)
        /*0014*/ 	.word	0x00000008


	//----- nvinfo : EIATTR_MIN_STACK_SIZE
	.align		4
.L_4:
        /*0018*/ 	.byte	0x04, 0x12
        /*001a*/ 	.short	(.L_6 - .L_5)
	.align		4
.L_5:
        /*001c*/ 	.word	index@(_Z13helloWorldGPUv)
        /*0020*/ 	.word	0x00000008
.L_6:


//--------------------- .nv.compat                --------------------------
	.section	.nv.compat,"",@"SHT_CUDA_COMPAT_INFO"
	.align	4
        /*0000*/ 	.byte	0x02, 0x09, 0x00, 0x00, 0x02, 0x02, 0x01, 0x00, 0x02, 0x05, 0x05, 0x00, 0x03, 0x07, 0x01, 0x01
        /*0010*/ 	.byte	0x02, 0x03, 0x00, 0x00, 0x02, 0x06, 0x01, 0x00, 0x04, 0x0b, 0x08, 0x00, 0x09, 0x00, 0x00, 0x00
        /*0020*/ 	.byte	0x00, 0x00, 0x00, 0x00


//--------------------- .nv.info._Z13helloWorldGPUv --------------------------
	.section	.nv.info._Z13helloWorldGPUv,"",@"SHT_CUDA_INFO"
	.sectionflags	@""
	.align	4


	//----- nvinfo : EIATTR_CUDA_API_VERSION
	.align		4
        /*0000*/ 	.byte	0x04, 0x37
        /*0002*/ 	.short	(.L_8 - .L_7)
.L_7:
        /*0004*/ 	.word	0x00000082


	//----- nvinfo : EIATTR_SPARSE_MMA_MASK
	.align		4
.L_8:
        /*0008*/ 	.byte	0x03, 0x50
        /*000a*/ 	.short	0x0000


	//----- nvinfo : EIATTR_MAXREG_COUNT
	.align		4
        /*000c*/ 	.byte	0x03, 0x1b
        /*000e*/ 	.short	0x00ff


	//----- nvinfo : EIATTR_EXTERNS
	.align		4
        /*0010*/ 	.byte	0x04, 0x0f
        /*0012*/ 	.short	(.L_10 - .L_9)


	//   ....[0]....
	.align		4
.L_9:
        /*0014*/ 	.word	index@(vprintf)


	//----- nvinfo : EIATTR_MERCURY_ISA_VERSION
	.align		4
.L_10:
        /*0018*/ 	.byte	0x03, 0x5f
        /*001a*/ 	.short	0x0101


	//----- nvinfo : EIATTR_VRC_CTA_INIT_COUNT
	.align		4
        /*001c*/ 	.byte	0x02, 0x4a
	.zero		1
	.zero		1


	//----- nvinfo : EIATTR_SYSCALL_OFFSETS
	.align		4
        /*0020*/ 	.byte	0x04, 0x46
        /*0022*/ 	.short	(.L_12 - .L_11)


	//   ....[0]....
.L_11:
        /*0024*/ 	.word	0x00000110


	//----- nvinfo : EIATTR_EXIT_INSTR_OFFSETS
	.align		4
.L_12:
        /*0028*/ 	.byte	0x04, 0x1c
        /*002a*/ 	.short	(.L_14 - .L_13)


	//   ....[0]....
.L_13:
        /*002c*/ 	.word	0x00000120


	//----- nvinfo : EIATTR_SW_WAR
	.align		4
.L_14:
        /*0030*/ 	.byte	0x04, 0x36
        /*0032*/ 	.short	(.L_16 - .L_15)
.L_15:
        /*0034*/ 	.word	0x00000008
.L_16:


//--------------------- .nv.callgraph             --------------------------
	.section	.nv.callgraph,"",@"SHT_CUDA_CALLGRAPH"
	.align	4
	.sectionentsize	8
	.align		4
        /*0000*/ 	.word	0x00000000
	.align		4
        /*0004*/ 	.word	0xffffffff
	.align		4
        /*0008*/ 	.word	index@(_Z13helloWorldGPUv)
	.align		4
        /*000c*/ 	.word	index@(vprintf)
	.align		4
        /*0010*/ 	.word	0x00000000
	.align		4
        /*0014*/ 	.word	0xfffffffe
	.align		4
        /*0018*/ 	.word	0x00000000
	.align		4
        /*001c*/ 	.word	0xfffffffd
	.align		4
        /*0020*/ 	.word	0x00000000
	.align		4
        /*0024*/ 	.word	0xfffffffc


//--------------------- .nv.constant4             --------------------------
	.section	.nv.constant4,"a",@progbits
	.align	8
	.align		8
.nv.constant4:
        /*0000*/ 	.dword	vprintf
	.align		8
        /*0008*/ 	.dword	$str


//--------------------- .text._Z13helloWorldGPUv  --------------------------
	.section	.text._Z13helloWorldGPUv,"ax",@progbits
	.align	128
        .global         _Z13helloWorldGPUv
        .type           _Z13helloWorldGPUv,@function
        .size           _Z13helloWorldGPUv,(.L_x_2 - _Z13helloWorldGPUv)
        .other          _Z13helloWorldGPUv,@"STO_CUDA_ENTRY STV_DEFAULT"
_Z13helloWorldGPUv:
.text._Z13helloWorldGPUv:
[----:B------:R-:W0:Y:S01]  /*0000*/  LDC R1, c[0x0][0x37c] ;  /* 0x0000df00ff017b82 */ /* 0x000e220000000800 */
[----:B------:R-:W1:Y:S01]  /*0010*/  S2R R0, SR_TID.X ;  /* 0x0000000000007919 */ /* 0x000e620000002100 */
[----:B------:R-:W2:Y:S06]  /*0020*/  LDCU UR5, c[0x0][0x2fc] ;  /* 0x00005f80ff0577ac */ /* 0x000eac0008000800 */
[----:B------:R-:W1:Y:S01]  /*0030*/  S2UR UR6, SR_CTAID.X ;  /* 0x00000000000679c3 */ /* 0x000e620000002500 */
[----:B------:R-:W-:Y:S01]  /*0040*/  MOV R2, 0x0 ;  /* 0x0000000000027802 */ /* 0x000fe20000000f00 */
[----:B0-----:R-:W-:Y:S01]  /*0050*/  VIADD R1, R1, 0xfffffff8 ;  /* 0xfffffff801017836 */ /* 0x001fe20000000000 */
[----:B------:R-:W0:Y:S05]  /*0060*/  LDCU UR4, c[0x0][0x2f8] ;  /* 0x00005f00ff0477ac */ /* 0x000e2a0008000800 */
[----:B------:R-:W1:Y:S01]  /*0070*/  LDC R3, c[0x0][0x360] ;  /* 0x0000d800ff037b82 */ /* 0x000e620000000800 */
[----:B0-----:R-:W-:-:S05]  /*0080*/  IADD3 R6, P0, PT, R1, UR4, RZ ;  /* 0x0000000401067c10 */ /* 0x001fca000ff1e0ff */
[----:B--2---:R-:W-:Y:S02]  /*0090*/  IMAD.X R7, RZ, RZ, UR5, P0 ;  /* 0x00000005ff077e24 */ /* 0x004fe400080e06ff */
[----:B-1----:R-:W-:Y:S01]  /*00a0*/  IMAD R0, R3, UR6, R0 ;  /* 0x0000000603007c24 */ /* 0x002fe2000f8e0200 */
[----:B------:R-:W0:Y:S01]  /*00b0*/  LDCU.64 UR6, c[0x4][0x8] ;  /* 0x01000100ff0677ac */ /* 0x000e220008000a00 */
[----:B------:R-:W1:Y:S03]  /*00c0*/  LDC.64 R2, c[0x4][R2] ;  /* 0x0100000002027b82 */ /* 0x000e660000000a00 */
[----:B------:R2:W-:Y:S01]  /*00d0*/  STL [R1], R0 ;  /* 0x0000000001007387 */ /* 0x0005e20000100800 */
[----:B0-----:R-:W-:Y:S01]  /*00e0*/  IMAD.U32 R4, RZ, RZ, UR6 ;  /* 0x00000006ff047e24 */ /* 0x001fe2000f8e00ff */
[----:B--2---:R-:W-:-:S07]  /*00f0*/  MOV R5, UR7 ;  /* 0x0000000700057c02 */ /* 0x004fce0008000f00 */
[----:B------:R-:W-:-:S07]  /*0100*/  LEPC R20, `(.L_x_0) ;  /* 0x000000001014794e */ /* 0x000fce0000000000 */
[----:B-1----:R-:W-:Y:S05]  /*0110*/  CALL.ABS.NOINC R2 ;  /* 0x0000000002007343 */ /* 0x002fea0003c00000 */
.L_x_0:
[----:B------:R-:W-:Y:S05]  /*0120*/  EXIT ;  /* 0x000000000000794d */ /* 0x000fea0003800000 */
.L_x_1:
[----:B------:R-:W-:-:S00]  /*0130*/  BRA `(.L_x_1) ;  /* 0xfffffffc00fc7947 */ /* 0x000fc0000383ffff */
[----:B------:R-:W-:-:S00]  /*0140*/  NOP ;  /* 0x0000000000007918 */ /* 0x000fc00000000000 */
        /* <DEDUP_REMOVED lines=11> */
.L_x_2:


//--------------------- .nv.global.init           --------------------------
	.section	.nv.global.init,"aw",@progbits
.nv.global.init:
	.type		$str,@object
	.size		$str,(.L_0 - $str)
$str:
        /*0000*/ 	.byte	0x49, 0x6e, 0x64, 0x65, 0x78, 0x49, 0x6e, 0x47, 0x72, 0x69, 0x64, 0x20, 0x25, 0x64, 0x3a, 0x20
        /*0010*/ 	.byte	0x48, 0x65, 0x6c, 0x6c, 0x6f, 0x20, 0x57, 0x6f, 0x72, 0x6c, 0x64, 0x0a, 0x00
.L_0:


//--------------------- .nv.shared.reserved.0     --------------------------
	.section	.nv.shared.reserved.0,"aw",@nobits
	.weak		__nv_reservedSMEM_offset_0_alias
	.size		__nv_reservedSMEM_offset_0_alias, 0, 64
	.other		__nv_reservedSMEM_offset_0_alias,@"STO_CUDA_RESERVED_SHARED STV_DEFAULT"
__nv_reservedSMEM_offset_0_alias:
	.zero		0
	.zero		64


//--------------------- .nv.constant0._Z13helloWorldGPUv --------------------------
	.section	.nv.constant0._Z13helloWorldGPUv,"a",@progbits
	.sectionflags	@""
	.align	4
.nv.constant0._Z13helloWorldGPUv:
	.zero		896


//--------------------- SYMBOLS --------------------------

	.type		.nv.reservedSmem.offset0,@object
	.size		.nv.reservedSmem.offset0,0x4
	.type		vprintf,@function
